//
// Generated by NVIDIA NVVM Compiler
//
// Compiler Build ID: CL-36424714
// Cuda compilation tools, release 13.0, V13.0.88
// Based on NVVM 20.0.0
//

.version 9.0
.target sm_100
.address_size 64

	// .globl	_ZN3cub18CUB_300001_SM_10006detail11EmptyKernelIvEEvv
.global .align 1 .b8 _ZN41_INTERNAL_128c7ba8_4_k_cu_efc9c2d9_2578344cuda3std3__45__cpo5beginE[1];
.global .align 1 .b8 _ZN41_INTERNAL_128c7ba8_4_k_cu_efc9c2d9_2578344cuda3std3__45__cpo3endE[1];
.global .align 1 .b8 _ZN41_INTERNAL_128c7ba8_4_k_cu_efc9c2d9_2578344cuda3std3__45__cpo6cbeginE[1];
.global .align 1 .b8 _ZN41_INTERNAL_128c7ba8_4_k_cu_efc9c2d9_2578344cuda3std3__45__cpo4cendE[1];
.global .align 1 .b8 _ZN41_INTERNAL_128c7ba8_4_k_cu_efc9c2d9_2578344cuda3std3__45__cpo6rbeginE[1];
.global .align 1 .b8 _ZN41_INTERNAL_128c7ba8_4_k_cu_efc9c2d9_2578344cuda3std3__45__cpo4rendE[1];
.global .align 1 .b8 _ZN41_INTERNAL_128c7ba8_4_k_cu_efc9c2d9_2578344cuda3std3__45__cpo7crbeginE[1];
.global .align 1 .b8 _ZN41_INTERNAL_128c7ba8_4_k_cu_efc9c2d9_2578344cuda3std3__45__cpo5crendE[1];
.global .align 1 .b8 _ZN41_INTERNAL_128c7ba8_4_k_cu_efc9c2d9_2578344cuda3std3__443_GLOBAL__N__128c7ba8_4_k_cu_efc9c2d9_2578346ignoreE[1];
.global .align 1 .b8 _ZN41_INTERNAL_128c7ba8_4_k_cu_efc9c2d9_2578344cuda3std3__419piecewise_constructE[1];
.global .align 1 .b8 _ZN41_INTERNAL_128c7ba8_4_k_cu_efc9c2d9_2578344cuda3std3__48in_placeE[1];
.global .align 1 .b8 _ZN41_INTERNAL_128c7ba8_4_k_cu_efc9c2d9_2578344cuda3std3__420unreachable_sentinelE[1];
.global .align 1 .b8 _ZN41_INTERNAL_128c7ba8_4_k_cu_efc9c2d9_2578344cuda3std3__47nulloptE[1];
.global .align 1 .b8 _ZN41_INTERNAL_128c7ba8_4_k_cu_efc9c2d9_2578344cuda3std3__48unexpectE[1];
.global .align 1 .b8 _ZN41_INTERNAL_128c7ba8_4_k_cu_efc9c2d9_2578344cuda3std6ranges3__45__cpo4swapE[1];
.global .align 1 .b8 _ZN41_INTERNAL_128c7ba8_4_k_cu_efc9c2d9_2578344cuda3std6ranges3__45__cpo9iter_moveE[1];
.global .align 1 .b8 _ZN41_INTERNAL_128c7ba8_4_k_cu_efc9c2d9_2578344cuda3std6ranges3__45__cpo5beginE[1];
.global .align 1 .b8 _ZN41_INTERNAL_128c7ba8_4_k_cu_efc9c2d9_2578344cuda3std6ranges3__45__cpo3endE[1];
.global .align 1 .b8 _ZN41_INTERNAL_128c7ba8_4_k_cu_efc9c2d9_2578344cuda3std6ranges3__45__cpo6cbeginE[1];
.global .align 1 .b8 _ZN41_INTERNAL_128c7ba8_4_k_cu_efc9c2d9_2578344cuda3std6ranges3__45__cpo4cendE[1];
.global .align 1 .b8 _ZN41_INTERNAL_128c7ba8_4_k_cu_efc9c2d9_2578344cuda3std6ranges3__45__cpo7advanceE[1];
.global .align 1 .b8 _ZN41_INTERNAL_128c7ba8_4_k_cu_efc9c2d9_2578344cuda3std6ranges3__45__cpo9iter_swapE[1];
.global .align 1 .b8 _ZN41_INTERNAL_128c7ba8_4_k_cu_efc9c2d9_2578344cuda3std6ranges3__45__cpo4nextE[1];
.global .align 1 .b8 _ZN41_INTERNAL_128c7ba8_4_k_cu_efc9c2d9_2578344cuda3std6ranges3__45__cpo4prevE[1];
.global .align 1 .b8 _ZN41_INTERNAL_128c7ba8_4_k_cu_efc9c2d9_2578344cuda3std6ranges3__45__cpo4dataE[1];
.global .align 1 .b8 _ZN41_INTERNAL_128c7ba8_4_k_cu_efc9c2d9_2578344cuda3std6ranges3__45__cpo5cdataE[1];
.global .align 1 .b8 _ZN41_INTERNAL_128c7ba8_4_k_cu_efc9c2d9_2578344cuda3std6ranges3__45__cpo4sizeE[1];
.global .align 1 .b8 _ZN41_INTERNAL_128c7ba8_4_k_cu_efc9c2d9_2578344cuda3std6ranges3__45__cpo5ssizeE[1];
.global .align 1 .b8 _ZN41_INTERNAL_128c7ba8_4_k_cu_efc9c2d9_2578344cuda3std6ranges3__45__cpo8distanceE[1];
.global .align 1 .b8 _ZN41_INTERNAL_128c7ba8_4_k_cu_efc9c2d9_2578346thrust24THRUST_300001_SM_1000_NS8cuda_cub3parE[1];
.global .align 1 .b8 _ZN41_INTERNAL_128c7ba8_4_k_cu_efc9c2d9_2578346thrust24THRUST_300001_SM_1000_NS8cuda_cub10par_nosyncE[1];
.global .align 1 .b8 _ZN41_INTERNAL_128c7ba8_4_k_cu_efc9c2d9_2578346thrust24THRUST_300001_SM_1000_NS6system6detail10sequential3seqE[1];
.global .align 1 .b8 _ZN41_INTERNAL_128c7ba8_4_k_cu_efc9c2d9_2578346thrust24THRUST_300001_SM_1000_NS12placeholders2_1E[1];
.global .align 1 .b8 _ZN41_INTERNAL_128c7ba8_4_k_cu_efc9c2d9_2578346thrust24THRUST_300001_SM_1000_NS12placeholders2_2E[1];
.global .align 1 .b8 _ZN41_INTERNAL_128c7ba8_4_k_cu_efc9c2d9_2578346thrust24THRUST_300001_SM_1000_NS12placeholders2_3E[1];
.global .align 1 .b8 _ZN41_INTERNAL_128c7ba8_4_k_cu_efc9c2d9_2578346thrust24THRUST_300001_SM_1000_NS12placeholders2_4E[1];
.global .align 1 .b8 _ZN41_INTERNAL_128c7ba8_4_k_cu_efc9c2d9_2578346thrust24THRUST_300001_SM_1000_NS12placeholders2_5E[1];
.global .align 1 .b8 _ZN41_INTERNAL_128c7ba8_4_k_cu_efc9c2d9_2578346thrust24THRUST_300001_SM_1000_NS12placeholders2_6E[1];
.global .align 1 .b8 _ZN41_INTERNAL_128c7ba8_4_k_cu_efc9c2d9_2578346thrust24THRUST_300001_SM_1000_NS12placeholders2_7E[1];
.global .align 1 .b8 _ZN41_INTERNAL_128c7ba8_4_k_cu_efc9c2d9_2578346thrust24THRUST_300001_SM_1000_NS12placeholders2_8E[1];
.global .align 1 .b8 _ZN41_INTERNAL_128c7ba8_4_k_cu_efc9c2d9_2578346thrust24THRUST_300001_SM_1000_NS12placeholders2_9E[1];
.global .align 1 .b8 _ZN41_INTERNAL_128c7ba8_4_k_cu_efc9c2d9_2578346thrust24THRUST_300001_SM_1000_NS12placeholders3_10E[1];
.global .align 1 .b8 _ZN41_INTERNAL_128c7ba8_4_k_cu_efc9c2d9_2578346thrust24THRUST_300001_SM_1000_NS3seqE[1];

.visible .entry _ZN3cub18CUB_300001_SM_10006detail11EmptyKernelIvEEvv()
{


	ret;

}


// ===== COMPILED SASS (sm_100) =====

	.target	sm_100

	.elftype	@"ET_EXEC"


//--------------------- .note.nv.tkinfo           --------------------------
	.section	.note.nv.tkinfo,"",@"SHT_NOTE"
	.sectionflags	@"SHF_NOTE_NV_TKINFO"
	.tkinfo
        /*0018*/ 	.word	0x00000002
        /*0030*/ 	.string	""
        /*0030*/ 	.string	"ptxas"
        /*0030*/ 	.string	"Cuda compilation tools, release 13.0, V13.0.88"
        /*0030*/ 	.string	"Build cuda_13.0.r13.0/compiler.36424714_0"
        /*0030*/ 	.string	"-arch sm_100 -m 64 "



//--------------------- .note.nv.cuinfo           --------------------------
	.section	.note.nv.cuinfo,"",@"SHT_NOTE"
	.sectionflags	@"SHF_NOTE_NV_CUINFO"
        /*0018*/ 	.short	0x0002
        /*001a*/ 	.short	0x0064
        /*001c*/ 	.short	0x0082
	.zero		2


//--------------------- .nv.info                  --------------------------
	.section	.nv.info,"",@"SHT_CUDA_INFO"
	.align	4


	//----- nvinfo : EIATTR_REGCOUNT
	.align		4
        /*0000*/ 	.byte	0x04, 0x2f
        /*0002*/ 	.short	(.L_44 - .L_43)
	.align		4
.L_43:
        /*0004*/ 	.word	index@(_ZN3cub18CUB_300001_SM_10006detail11EmptyKernelIvEEvv)
        /*0008*/ 	.word	0x00000004


	//----- nvinfo : EIATTR_FRAME_SIZE
	.align		4
.L_44:
        /*000c*/ 	.byte	0x04, 0x11
        /*000e*/ 	.short	(.L_46 - .L_45)
	.align		4
.L_45:
        /*0010*/ 	.word	index@(_ZN3cub18CUB_300001_SM_10006detail11EmptyKernelIvEEvv)
        /*0014*/ 	.word	0x00000000


	//----- nvinfo : EIATTR_MIN_STACK_SIZE
	.align		4
.L_46:
        /*0018*/ 	.byte	0x04, 0x12
        /*001a*/ 	.short	(.L_48 - .L_47)
	.align		4
.L_47:
        /*001c*/ 	.word	index@(_ZN3cub18CUB_300001_SM_10006detail11EmptyKernelIvEEvv)
        /*0020*/ 	.word	0x00000000
.L_48:


//--------------------- .nv.compat                --------------------------
	.section	.nv.compat,"",@"SHT_CUDA_COMPAT_INFO"
	.align	4
        /*0000*/ 	.byte	0x02, 0x09, 0x00, 0x00, 0x02, 0x02, 0x01, 0x00, 0x02, 0x05, 0x05, 0x00, 0x03, 0x07, 0x01, 0x01
        /*0010*/ 	.byte	0x02, 0x03, 0x00, 0x00, 0x02, 0x06, 0x01, 0x00, 0x04, 0x0b, 0x08, 0x00, 0x09, 0x00, 0x00, 0x00
        /*0020*/ 	.byte	0x00, 0x00, 0x00, 0x00


//--------------------- .nv.info._ZN3cub18CUB_300001_SM_10006detail11EmptyKernelIvEEvv --------------------------
	.section	.nv.info._ZN3cub18CUB_300001_SM_10006detail11EmptyKernelIvEEvv,"",@"SHT_CUDA_INFO"
	.sectionflags	@""
	.align	4


	//----- nvinfo : EIATTR_CUDA_API_VERSION
	.align		4
        /*0000*/ 	.byte	0x04, 0x37
        /*0002*/ 	.short	(.L_50 - .L_49)
.L_49:
        /*0004*/ 	.word	0x00000082


	//----- nvinfo : EIATTR_SPARSE_MMA_MASK
	.align		4
.L_50:
        /*0008*/ 	.byte	0x03, 0x50
        /*000a*/ 	.short	0x0000


	//----- nvinfo : EIATTR_MAXREG_COUNT
	.align		4
        /*000c*/ 	.byte	0x03, 0x1b
        /*000e*/ 	.short	0x00ff


	//----- nvinfo : EIATTR_MERCURY_ISA_VERSION
	.align		4
        /*0010*/ 	.byte	0x03, 0x5f
        /*0012*/ 	.short	0x0101


	//----- nvinfo : EIATTR_VRC_CTA_INIT_COUNT
	.align		4
        /*0014*/ 	.byte	0x02, 0x4a
	.zero		1
	.zero		1


	//----- nvinfo : EIATTR_EXIT_INSTR_OFFSETS
	.align		4
        /*0018*/ 	.byte	0x04, 0x1c
        /*001a*/ 	.short	(.L_52 - .L_51)


	//   ....[0]....
.L_51:
        /*001c*/ 	.word	0x00000010


	//----- nvinfo : EIATTR_SW_WAR
	.align		4
.L_52:
        /*0020*/ 	.byte	0x04, 0x36
        /*0022*/ 	.short	(.L_54 - .L_53)
.L_53:
        /*0024*/ 	.word	0x00000008
.L_54:


//--------------------- .nv.callgraph             --------------------------
	.section	.nv.callgraph,"",@"SHT_CUDA_CALLGRAPH"
	.align	4
	.sectionentsize	8
	.align		4
        /*0000*/ 	.word	0x00000000
	.align		4
        /*0004*/ 	.word	0xffffffff
	.align		4
        /*0008*/ 	.word	0x00000000
	.align		4
        /*000c*/ 	.word	0xfffffffe
	.align		4
        /*0010*/ 	.word	0x00000000
	.align		4
        /*0014*/ 	.word	0xfffffffd
	.align		4
        /*0018*/ 	.word	0x00000000
	.align		4
        /*001c*/ 	.word	0xfffffffc


//--------------------- .nv.constant4             --------------------------
	.section	.nv.constant4,"a",@progbits
	.align	8
	.align		8
.nv.constant4:
        /*0000*/ 	.dword	_ZN41_INTERNAL_128c7ba8_4_k_cu_efc9c2d9_2582264cuda3std3__45__cpo5beginE
	.align		8
        /*0008*/ 	.dword	_ZN41_INTERNAL_128c7ba8_4_k_cu_efc9c2d9_2582264cuda3std3__45__cpo3endE
	.align		8
        /*0010*/ 	.dword	_ZN41_INTERNAL_128c7ba8_4_k_cu_efc9c2d9_2582264cuda3std3__45__cpo6cbeginE
	.align		8
        /*0018*/ 	.dword	_ZN41_INTERNAL_128c7ba8_4_k_cu_efc9c2d9_2582264cuda3std3__45__cpo4cendE
	.align		8
        /*0020*/ 	.dword	_ZN41_INTERNAL_128c7ba8_4_k_cu_efc9c2d9_2582264cuda3std3__45__cpo6rbeginE
	.align		8
        /*0028*/ 	.dword	_ZN41_INTERNAL_128c7ba8_4_k_cu_efc9c2d9_2582264cuda3std3__45__cpo4rendE
	.align		8
        /*0030*/ 	.dword	_ZN41_INTERNAL_128c7ba8_4_k_cu_efc9c2d9_2582264cuda3std3__45__cpo7crbeginE
	.align		8
        /*0038*/ 	.dword	_ZN41_INTERNAL_128c7ba8_4_k_cu_efc9c2d9_2582264cuda3std3__45__cpo5crendE
	.align		8
        /*0040*/ 	.dword	_ZN41_INTERNAL_128c7ba8_4_k_cu_efc9c2d9_2582264cuda3std3__443_GLOBAL__N__128c7ba8_4_k_cu_efc9c2d9_2582266ignoreE
	.align		8
        /*0048*/ 	.dword	_ZN41_INTERNAL_128c7ba8_4_k_cu_efc9c2d9_2582264cuda3std3__419piecewise_constructE
	.align		8
        /*0050*/ 	.dword	_ZN41_INTERNAL_128c7ba8_4_k_cu_efc9c2d9_2582264cuda3std3__48in_placeE
	.align		8
        /*0058*/ 	.dword	_ZN41_INTERNAL_128c7ba8_4_k_cu_efc9c2d9_2582264cuda3std3__420unreachable_sentinelE
	.align		8
        /*0060*/ 	.dword	_ZN41_INTERNAL_128c7ba8_4_k_cu_efc9c2d9_2582264cuda3std3__47nulloptE
	.align		8
        /*0068*/ 	.dword	_ZN41_INTERNAL_128c7ba8_4_k_cu_efc9c2d9_2582264cuda3std3__48unexpectE
	.align		8
        /*0070*/ 	.dword	_ZN41_INTERNAL_128c7ba8_4_k_cu_efc9c2d9_2582264cuda3std6ranges3__45__cpo4swapE
	.align		8
        /*0078*/ 	.dword	_ZN41_INTERNAL_128c7ba8_4_k_cu_efc9c2d9_2582264cuda3std6ranges3__45__cpo9iter_moveE
	.align		8
        /*0080*/ 	.dword	_ZN41_INTERNAL_128c7ba8_4_k_cu_efc9c2d9_2582264cuda3std6ranges3__45__cpo5beginE
	.align		8
        /*0088*/ 	.dword	_ZN41_INTERNAL_128c7ba8_4_k_cu_efc9c2d9_2582264cuda3std6ranges3__45__cpo3endE
	.align		8
        /*0090*/ 	.dword	_ZN41_INTERNAL_128c7ba8_4_k_cu_efc9c2d9_2582264cuda3std6ranges3__45__cpo6cbeginE
	.align		8
        /*0098*/ 	.dword	_ZN41_INTERNAL_128c7ba8_4_k_cu_efc9c2d9_2582264cuda3std6ranges3__45__cpo4cendE
	.align		8
        /*00a0*/ 	.dword	_ZN41_INTERNAL_128c7ba8_4_k_cu_efc9c2d9_2582264cuda3std6ranges3__45__cpo7advanceE
	.align		8
        /*00a8*/ 	.dword	_ZN41_INTERNAL_128c7ba8_4_k_cu_efc9c2d9_2582264cuda3std6ranges3__45__cpo9iter_swapE
	.align		8
        /*00b0*/ 	.dword	_ZN41_INTERNAL_128c7ba8_4_k_cu_efc9c2d9_2582264cuda3std6ranges3__45__cpo4nextE
	.align		8
        /*00b8*/ 	.dword	_ZN41_INTERNAL_128c7ba8_4_k_cu_efc9c2d9_2582264cuda3std6ranges3__45__cpo4prevE
	.align		8
        /*00c0*/ 	.dword	_ZN41_INTERNAL_128c7ba8_4_k_cu_efc9c2d9_2582264cuda3std6ranges3__45__cpo4dataE
	.align		8
        /*00c8*/ 	.dword	_ZN41_INTERNAL_128c7ba8_4_k_cu_efc9c2d9_2582264cuda3std6ranges3__45__cpo5cdataE
	.align		8
        /*00d0*/ 	.dword	_ZN41_INTERNAL_128c7ba8_4_k_cu_efc9c2d9_2582264cuda3std6ranges3__45__cpo4sizeE
	.align		8
        /*00d8*/ 	.dword	_ZN41_INTERNAL_128c7ba8_4_k_cu_efc9c2d9_2582264cuda3std6ranges3__45__cpo5ssizeE
	.align		8
        /*00e0*/ 	.dword	_ZN41_INTERNAL_128c7ba8_4_k_cu_efc9c2d9_2582264cuda3std6ranges3__45__cpo8distanceE
	.align		8
        /*00e8*/ 	.dword	_ZN41_INTERNAL_128c7ba8_4_k_cu_efc9c2d9_2582266thrust24THRUST_300001_SM_1000_NS8cuda_cub3parE
	.align		8
        /*00f0*/ 	.dword	_ZN41_INTERNAL_128c7ba8_4_k_cu_efc9c2d9_2582266thrust24THRUST_300001_SM_1000_NS8cuda_cub10par_nosyncE
	.align		8
        /*00f8*/ 	.dword	_ZN41_INTERNAL_128c7ba8_4_k_cu_efc9c2d9_2582266thrust24THRUST_300001_SM_1000_NS6system6detail10sequential3seqE
	.align		8
        /*0100*/ 	.dword	_ZN41_INTERNAL_128c7ba8_4_k_cu_efc9c2d9_2582266thrust24THRUST_300001_SM_1000_NS12placeholders2_1E
	.align		8
        /*0108*/ 	.dword	_ZN41_INTERNAL_128c7ba8_4_k_cu_efc9c2d9_2582266thrust24THRUST_300001_SM_1000_NS12placeholders2_2E
	.align		8
        /*0110*/ 	.dword	_ZN41_INTERNAL_128c7ba8_4_k_cu_efc9c2d9_2582266thrust24THRUST_300001_SM_1000_NS12placeholders2_3E
	.align		8
        /*0118*/ 	.dword	_ZN41_INTERNAL_128c7ba8_4_k_cu_efc9c2d9_2582266thrust24THRUST_300001_SM_1000_NS12placeholders2_4E
	.align		8
        /*0120*/ 	.dword	_ZN41_INTERNAL_128c7ba8_4_k_cu_efc9c2d9_2582266thrust24THRUST_300001_SM_1000_NS12placeholders2_5E
	.align		8
        /*0128*/ 	.dword	_ZN41_INTERNAL_128c7ba8_4_k_cu_efc9c2d9_2582266thrust24THRUST_300001_SM_1000_NS12placeholders2_6E
	.align		8
        /*0130*/ 	.dword	_ZN41_INTERNAL_128c7ba8_4_k_cu_efc9c2d9_2582266thrust24THRUST_300001_SM_1000_NS12placeholders2_7E
	.align		8
        /*0138*/ 	.dword	_ZN41_INTERNAL_128c7ba8_4_k_cu_efc9c2d9_2582266thrust24THRUST_300001_SM_1000_NS12placeholders2_8E
	.align		8
        /*0140*/ 	.dword	_ZN41_INTERNAL_128c7ba8_4_k_cu_efc9c2d9_2582266thrust24THRUST_300001_SM_1000_NS12placeholders2_9E
	.align		8
        /*0148*/ 	.dword	_ZN41_INTERNAL_128c7ba8_4_k_cu_efc9c2d9_2582266thrust24THRUST_300001_SM_1000_NS12placeholders3_10E
	.align		8
        /*0150*/ 	.dword	_ZN41_INTERNAL_128c7ba8_4_k_cu_efc9c2d9_2582266thrust24THRUST_300001_SM_1000_NS3seqE


//--------------------- .text._ZN3cub18CUB_300001_SM_10006detail11EmptyKernelIvEEvv --------------------------
	.section	.text._ZN3cub18CUB_300001_SM_10006detail11EmptyKernelIvEEvv,"ax",@progbits
	.align	128
        .global         _ZN3cub18CUB_300001_SM_10006detail11EmptyKernelIvEEvv
        .type           _ZN3cub18CUB_300001_SM_10006detail11EmptyKernelIvEEvv,@function
        .size           _ZN3cub18CUB_300001_SM_10006detail11EmptyKernelIvEEvv,(.L_x_1 - _ZN3cub18CUB_300001_SM_10006detail11EmptyKernelIvEEvv)
        .other          _ZN3cub18CUB_300001_SM_10006detail11EmptyKernelIvEEvv,@"STO_CUDA_ENTRY STV_DEFAULT"
_ZN3cub18CUB_300001_SM_10006detail11EmptyKernelIvEEvv:
.text._ZN3cub18CUB_300001_SM_10006detail11EmptyKernelIvEEvv:
[----:B------:R-:W-:Y:S01]  /*0000*/  LDC R1, c[0x0][0x37c] ;  /* 0x0000df00ff017b82 */ /* 0x000fe20000000800 */
[----:B------:R-:W-:Y:S05]  /*0010*/  EXIT ;  /* 0x000000000000794d */ /* 0x000fea0003800000 */
.L_x_0:
[----:B------:R-:W-:-:S00]  /*0020*/  BRA `(.L_x_0) ;  /* 0xfffffffc00fc7947 */ /* 0x000fc0000383ffff */
[----:B------:R-:W-:-:S00]  /*0030*/  NOP ;  /* 0x0000000000007918 */ /* 0x000fc00000000000 */
        /* <DEDUP_REMOVED lines=12> */
.L_x_1:


//--------------------- .nv.shared.reserved.0     --------------------------
	.section	.nv.shared.reserved.0,"aw",@nobits
	.weak		__nv_reservedSMEM_offset_0_alias
	.size		__nv_reservedSMEM_offset_0_alias, 0, 64
	.other		__nv_reservedSMEM_offset_0_alias,@"STO_CUDA_RESERVED_SHARED STV_DEFAULT"
__nv_reservedSMEM_offset_0_alias:
	.zero		0
	.zero		64


//--------------------- .nv.global                --------------------------
	.section	.nv.global,"aw",@nobits
.nv.global:
	.type		_ZN41_INTERNAL_128c7ba8_4_k_cu_efc9c2d9_2582266thrust24THRUST_300001_SM_1000_NS3seqE,@object
	.size		_ZN41_INTERNAL_128c7ba8_4_k_cu_efc9c2d9_2582266thrust24THRUST_300001_SM_1000_NS3seqE,(_ZN41_INTERNAL_128c7ba8_4_k_cu_efc9c2d9_2582264cuda3std3__48in_placeE - _ZN41_INTERNAL_128c7ba8_4_k_cu_efc9c2d9_2582266thrust24THRUST_300001_SM_1000_NS3seqE)
_ZN41_INTERNAL_128c7ba8_4_k_cu_efc9c2d9_2582266thrust24THRUST_300001_SM_1000_NS3seqE:
	.zero		1
	.type		_ZN41_INTERNAL_128c7ba8_4_k_cu_efc9c2d9_2582264cuda3std3__48in_placeE,@object
	.size		_ZN41_INTERNAL_128c7ba8_4_k_cu_efc9c2d9_2582264cuda3std3__48in_placeE,(_ZN41_INTERNAL_128c7ba8_4_k_cu_efc9c2d9_2582264cuda3std6ranges3__45__cpo4sizeE - _ZN41_INTERNAL_128c7ba8_4_k_cu_efc9c2d9_2582264cuda3std3__48in_placeE)
_ZN41_INTERNAL_128c7ba8_4_k_cu_efc9c2d9_2582264cuda3std3__48in_placeE:
	.zero		1
	.type		_ZN41_INTERNAL_128c7ba8_4_k_cu_efc9c2d9_2582264cuda3std6ranges3__45__cpo4sizeE,@object
	.size		_ZN41_INTERNAL_128c7ba8_4_k_cu_efc9c2d9_2582264cuda3std6ranges3__45__cpo4sizeE,(_ZN41_INTERNAL_128c7ba8_4_k_cu_efc9c2d9_2582266thrust24THRUST_300001_SM_1000_NS12placeholders2_3E - _ZN41_INTERNAL_128c7ba8_4_k_cu_efc9c2d9_2582264cuda3std6ranges3__45__cpo4sizeE)
_ZN41_INTERNAL_128c7ba8_4_k_cu_efc9c2d9_2582264cuda3std6ranges3__45__cpo4sizeE:
	.zero		1
	.type		_ZN41_INTERNAL_128c7ba8_4_k_cu_efc9c2d9_2582266thrust24THRUST_300001_SM_1000_NS12placeholders2_3E,@object
	.size		_ZN41_INTERNAL_128c7ba8_4_k_cu_efc9c2d9_2582266thrust24THRUST_300001_SM_1000_NS12placeholders2_3E,(_ZN41_INTERNAL_128c7ba8_4_k_cu_efc9c2d9_2582264cuda3std3__45__cpo6cbeginE - _ZN41_INTERNAL_128c7ba8_4_k_cu_efc9c2d9_2582266thrust24THRUST_300001_SM_1000_NS12placeholders2_3E)
_ZN41_INTERNAL_128c7ba8_4_k_cu_efc9c2d9_2582266thrust24THRUST_300001_SM_1000_NS12placeholders2_3E:
	.zero		1
	.type		_ZN41_INTERNAL_128c7ba8_4_k_cu_efc9c2d9_2582264cuda3std3__45__cpo6cbeginE,@object
	.size		_ZN41_INTERNAL_128c7ba8_4_k_cu_efc9c2d9_2582264cuda3std3__45__cpo6cbeginE,(_ZN41_INTERNAL_128c7ba8_4_k_cu_efc9c2d9_2582264cuda3std6ranges3__45__cpo6cbeginE - _ZN41_INTERNAL_128c7ba8_4_k_cu_efc9c2d9_2582264cuda3std3__45__cpo6cbeginE)
_ZN41_INTERNAL_128c7ba8_4_k_cu_efc9c2d9_2582264cuda3std3__45__cpo6cbeginE:
	.zero		1
	.type		_ZN41_INTERNAL_128c7ba8_4_k_cu_efc9c2d9_2582264cuda3std6ranges3__45__cpo6cbeginE,@object
	.size		_ZN41_INTERNAL_128c7ba8_4_k_cu_efc9c2d9_2582264cuda3std6ranges3__45__cpo6cbeginE,(_ZN41_INTERNAL_128c7ba8_4_k_cu_efc9c2d9_2582266thrust24THRUST_300001_SM_1000_NS12placeholders2_7E - _ZN41_INTERNAL_128c7ba8_4_k_cu_efc9c2d9_2582264cuda3std6ranges3__45__cpo6cbeginE)
_ZN41_INTERNAL_128c7ba8_4_k_cu_efc9c2d9_2582264cuda3std6ranges3__45__cpo6cbeginE:
	.zero		1
	.type		_ZN41_INTERNAL_128c7ba8_4_k_cu_efc9c2d9_2582266thrust24THRUST_300001_SM_1000_NS12placeholders2_7E,@object
	.size		_ZN41_INTERNAL_128c7ba8_4_k_cu_efc9c2d9_2582266thrust24THRUST_300001_SM_1000_NS12placeholders2_7E,(_ZN41_INTERNAL_128c7ba8_4_k_cu_efc9c2d9_2582264cuda3std3__45__cpo7crbeginE - _ZN41_INTERNAL_128c7ba8_4_k_cu_efc9c2d9_2582266thrust24THRUST_300001_SM_1000_NS12placeholders2_7E)
_ZN41_INTERNAL_128c7ba8_4_k_cu_efc9c2d9_2582266thrust24THRUST_300001_SM_1000_NS12placeholders2_7E:
	.zero		1
	.type		_ZN41_INTERNAL_128c7ba8_4_k_cu_efc9c2d9_2582264cuda3std3__45__cpo7crbeginE,@object
	.size		_ZN41_INTERNAL_128c7ba8_4_k_cu_efc9c2d9_2582264cuda3std3__45__cpo7crbeginE,(_ZN41_INTERNAL_128c7ba8_4_k_cu_efc9c2d9_2582264cuda3std6ranges3__45__cpo4nextE - _ZN41_INTERNAL_128c7ba8_4_k_cu_efc9c2d9_2582264cuda3std3__45__cpo7crbeginE)
_ZN41_INTERNAL_128c7ba8_4_k_cu_efc9c2d9_2582264cuda3std3__45__cpo7crbeginE:
	.zero		1
	.type		_ZN41_INTERNAL_128c7ba8_4_k_cu_efc9c2d9_2582264cuda3std6ranges3__45__cpo4nextE,@object
	.size		_ZN41_INTERNAL_128c7ba8_4_k_cu_efc9c2d9_2582264cuda3std6ranges3__45__cpo4nextE,(_ZN41_INTERNAL_128c7ba8_4_k_cu_efc9c2d9_2582264cuda3std6ranges3__45__cpo4swapE - _ZN41_INTERNAL_128c7ba8_4_k_cu_efc9c2d9_2582264cuda3std6ranges3__45__cpo4nextE)
_ZN41_INTERNAL_128c7ba8_4_k_cu_efc9c2d9_2582264cuda3std6ranges3__45__cpo4nextE:
	.zero		1
	.type		_ZN41_INTERNAL_128c7ba8_4_k_cu_efc9c2d9_2582264cuda3std6ranges3__45__cpo4swapE,@object
	.size		_ZN41_INTERNAL_128c7ba8_4_k_cu_efc9c2d9_2582264cuda3std6ranges3__45__cpo4swapE,(_ZN41_INTERNAL_128c7ba8_4_k_cu_efc9c2d9_2582266thrust24THRUST_300001_SM_1000_NS8cuda_cub10par_nosyncE - _ZN41_INTERNAL_128c7ba8_4_k_cu_efc9c2d9_2582264cuda3std6ranges3__45__cpo4swapE)
_ZN41_INTERNAL_128c7ba8_4_k_cu_efc9c2d9_2582264cuda3std6ranges3__45__cpo4swapE:
	.zero		1
	.type		_ZN41_INTERNAL_128c7ba8_4_k_cu_efc9c2d9_2582266thrust24THRUST_300001_SM_1000_NS8cuda_cub10par_nosyncE,@object
	.size		_ZN41_INTERNAL_128c7ba8_4_k_cu_efc9c2d9_2582266thrust24THRUST_300001_SM_1000_NS8cuda_cub10par_nosyncE,(_ZN41_INTERNAL_128c7ba8_4_k_cu_efc9c2d9_2582266thrust24THRUST_300001_SM_1000_NS12placeholders2_9E - _ZN41_INTERNAL_128c7ba8_4_k_cu_efc9c2d9_2582266thrust24THRUST_300001_SM_1000_NS8cuda_cub10par_nosyncE)
_ZN41_INTERNAL_128c7ba8_4_k_cu_efc9c2d9_2582266thrust24THRUST_300001_SM_1000_NS8cuda_cub10par_nosyncE:
	.zero		1
	.type		_ZN41_INTERNAL_128c7ba8_4_k_cu_efc9c2d9_2582266thrust24THRUST_300001_SM_1000_NS12placeholders2_9E,@object
	.size		_ZN41_INTERNAL_128c7ba8_4_k_cu_efc9c2d9_2582266thrust24THRUST_300001_SM_1000_NS12placeholders2_9E,(_ZN41_INTERNAL_128c7ba8_4_k_cu_efc9c2d9_2582264cuda3std3__443_GLOBAL__N__128c7ba8_4_k_cu_efc9c2d9_2582266ignoreE - _ZN41_INTERNAL_128c7ba8_4_k_cu_efc9c2d9_2582266thrust24THRUST_300001_SM_1000_NS12placeholders2_9E)
_ZN41_INTERNAL_128c7ba8_4_k_cu_efc9c2d9_2582266thrust24THRUST_300001_SM_1000_NS12placeholders2_9E:
	.zero		1
	.type		_ZN41_INTERNAL_128c7ba8_4_k_cu_efc9c2d9_2582264cuda3std3__443_GLOBAL__N__128c7ba8_4_k_cu_efc9c2d9_2582266ignoreE,@object
	.size		_ZN41_INTERNAL_128c7ba8_4_k_cu_efc9c2d9_2582264cuda3std3__443_GLOBAL__N__128c7ba8_4_k_cu_efc9c2d9_2582266ignoreE,(_ZN41_INTERNAL_128c7ba8_4_k_cu_efc9c2d9_2582264cuda3std6ranges3__45__cpo4dataE - _ZN41_INTERNAL_128c7ba8_4_k_cu_efc9c2d9_2582264cuda3std3__443_GLOBAL__N__128c7ba8_4_k_cu_efc9c2d9_2582266ignoreE)
_ZN41_INTERNAL_128c7ba8_4_k_cu_efc9c2d9_2582264cuda3std3__443_GLOBAL__N__128c7ba8_4_k_cu_efc9c2d9_2582266ignoreE:
	.zero		1
	.type		_ZN41_INTERNAL_128c7ba8_4_k_cu_efc9c2d9_2582264cuda3std6ranges3__45__cpo4dataE,@object
	.size		_ZN41_INTERNAL_128c7ba8_4_k_cu_efc9c2d9_2582264cuda3std6ranges3__45__cpo4dataE,(_ZN41_INTERNAL_128c7ba8_4_k_cu_efc9c2d9_2582266thrust24THRUST_300001_SM_1000_NS12placeholders2_1E - _ZN41_INTERNAL_128c7ba8_4_k_cu_efc9c2d9_2582264cuda3std6ranges3__45__cpo4dataE)
_ZN41_INTERNAL_128c7ba8_4_k_cu_efc9c2d9_2582264cuda3std6ranges3__45__cpo4dataE:
	.zero		1
	.type		_ZN41_INTERNAL_128c7ba8_4_k_cu_efc9c2d9_2582266thrust24THRUST_300001_SM_1000_NS12placeholders2_1E,@object
	.size		_ZN41_INTERNAL_128c7ba8_4_k_cu_efc9c2d9_2582266thrust24THRUST_300001_SM_1000_NS12placeholders2_1E,(_ZN41_INTERNAL_128c7ba8_4_k_cu_efc9c2d9_2582264cuda3std3__45__cpo5beginE - _ZN41_INTERNAL_128c7ba8_4_k_cu_efc9c2d9_2582266thrust24THRUST_300001_SM_1000_NS12placeholders2_1E)
_ZN41_INTERNAL_128c7ba8_4_k_cu_efc9c2d9_2582266thrust24THRUST_300001_SM_1000_NS12placeholders2_1E:
	.zero		1
	.type		_ZN41_INTERNAL_128c7ba8_4_k_cu_efc9c2d9_2582264cuda3std3__45__cpo5beginE,@object
	.size		_ZN41_INTERNAL_128c7ba8_4_k_cu_efc9c2d9_2582264cuda3std3__45__cpo5beginE,(_ZN41_INTERNAL_128c7ba8_4_k_cu_efc9c2d9_2582264cuda3std6ranges3__45__cpo5beginE - _ZN41_INTERNAL_128c7ba8_4_k_cu_efc9c2d9_2582264cuda3std3__45__cpo5beginE)
_ZN41_INTERNAL_128c7ba8_4_k_cu_efc9c2d9_2582264cuda3std3__45__cpo5beginE:
	.zero		1
	.type		_ZN41_INTERNAL_128c7ba8_4_k_cu_efc9c2d9_2582264cuda3std6ranges3__45__cpo5beginE,@object
	.size		_ZN41_INTERNAL_128c7ba8_4_k_cu_efc9c2d9_2582264cuda3std6ranges3__45__cpo5beginE,(_ZN41_INTERNAL_128c7ba8_4_k_cu_efc9c2d9_2582266thrust24THRUST_300001_SM_1000_NS12placeholders2_5E - _ZN41_INTERNAL_128c7ba8_4_k_cu_efc9c2d9_2582264cuda3std6ranges3__45__cpo5beginE)
_ZN41_INTERNAL_128c7ba8_4_k_cu_efc9c2d9_2582264cuda3std6ranges3__45__cpo5beginE:
	.zero		1
	.type		_ZN41_INTERNAL_128c7ba8_4_k_cu_efc9c2d9_2582266thrust24THRUST_300001_SM_1000_NS12placeholders2_5E,@object
	.size		_ZN41_INTERNAL_128c7ba8_4_k_cu_efc9c2d9_2582266thrust24THRUST_300001_SM_1000_NS12placeholders2_5E,(_ZN41_INTERNAL_128c7ba8_4_k_cu_efc9c2d9_2582264cuda3std3__45__cpo6rbeginE - _ZN41_INTERNAL_128c7ba8_4_k_cu_efc9c2d9_2582266thrust24THRUST_300001_SM_1000_NS12placeholders2_5E)
_ZN41_INTERNAL_128c7ba8_4_k_cu_efc9c2d9_2582266thrust24THRUST_300001_SM_1000_NS12placeholders2_5E:
	.zero		1
	.type		_ZN41_INTERNAL_128c7ba8_4_k_cu_efc9c2d9_2582264cuda3std3__45__cpo6rbeginE,@object
	.size		_ZN41_INTERNAL_128c7ba8_4_k_cu_efc9c2d9_2582264cuda3std3__45__cpo6rbeginE,(_ZN41_INTERNAL_128c7ba8_4_k_cu_efc9c2d9_2582264cuda3std6ranges3__45__cpo7advanceE - _ZN41_INTERNAL_128c7ba8_4_k_cu_efc9c2d9_2582264cuda3std3__45__cpo6rbeginE)
_ZN41_INTERNAL_128c7ba8_4_k_cu_efc9c2d9_2582264cuda3std3__45__cpo6rbeginE:
	.zero		1
	.type		_ZN41_INTERNAL_128c7ba8_4_k_cu_efc9c2d9_2582264cuda3std6ranges3__45__cpo7advanceE,@object
	.size		_ZN41_INTERNAL_128c7ba8_4_k_cu_efc9c2d9_2582264cuda3std6ranges3__45__cpo7advanceE,(_ZN41_INTERNAL_128c7ba8_4_k_cu_efc9c2d9_2582264cuda3std3__47nulloptE - _ZN41_INTERNAL_128c7ba8_4_k_cu_efc9c2d9_2582264cuda3std6ranges3__45__cpo7advanceE)
_ZN41_INTERNAL_128c7ba8_4_k_cu_efc9c2d9_2582264cuda3std6ranges3__45__cpo7advanceE:
	.zero		1
	.type		_ZN41_INTERNAL_128c7ba8_4_k_cu_efc9c2d9_2582264cuda3std3__47nulloptE,@object
	.size		_ZN41_INTERNAL_128c7ba8_4_k_cu_efc9c2d9_2582264cuda3std3__47nulloptE,(_ZN41_INTERNAL_128c7ba8_4_k_cu_efc9c2d9_2582264cuda3std6ranges3__45__cpo8distanceE - _ZN41_INTERNAL_128c7ba8_4_k_cu_efc9c2d9_2582264cuda3std3__47nulloptE)
_ZN41_INTERNAL_128c7ba8_4_k_cu_efc9c2d9_2582264cuda3std3__47nulloptE:
	.zero		1
	.type		_ZN41_INTERNAL_128c7ba8_4_k_cu_efc9c2d9_2582264cuda3std6ranges3__45__cpo8distanceE,@object
	.size		_ZN41_INTERNAL_128c7ba8_4_k_cu_efc9c2d9_2582264cuda3std6ranges3__45__cpo8distanceE,(_ZN41_INTERNAL_128c7ba8_4_k_cu_efc9c2d9_2582266thrust24THRUST_300001_SM_1000_NS12placeholders3_10E - _ZN41_INTERNAL_128c7ba8_4_k_cu_efc9c2d9_2582264cuda3std6ranges3__45__cpo8distanceE)
_ZN41_INTERNAL_128c7ba8_4_k_cu_efc9c2d9_2582264cuda3std6ranges3__45__cpo8distanceE:
	.zero		1
	.type		_ZN41_INTERNAL_128c7ba8_4_k_cu_efc9c2d9_2582266thrust24THRUST_300001_SM_1000_NS12placeholders3_10E,@object
	.size		_ZN41_INTERNAL_128c7ba8_4_k_cu_efc9c2d9_2582266thrust24THRUST_300001_SM_1000_NS12placeholders3_10E,(_ZN41_INTERNAL_128c7ba8_4_k_cu_efc9c2d9_2582264cuda3std3__419piecewise_constructE - _ZN41_INTERNAL_128c7ba8_4_k_cu_efc9c2d9_2582266thrust24THRUST_300001_SM_1000_NS12placeholders3_10E)
_ZN41_INTERNAL_128c7ba8_4_k_cu_efc9c2d9_2582266thrust24THRUST_300001_SM_1000_NS12placeholders3_10E:
	.zero		1
	.type		_ZN41_INTERNAL_128c7ba8_4_k_cu_efc9c2d9_2582264cuda3std3__419piecewise_constructE,@object
	.size		_ZN41_INTERNAL_128c7ba8_4_k_cu_efc9c2d9_2582264cuda3std3__419piecewise_constructE,(_ZN41_INTERNAL_128c7ba8_4_k_cu_efc9c2d9_2582264cuda3std6ranges3__45__cpo5cdataE - _ZN41_INTERNAL_128c7ba8_4_k_cu_efc9c2d9_2582264cuda3std3__419piecewise_constructE)
_ZN41_INTERNAL_128c7ba8_4_k_cu_efc9c2d9_2582264cuda3std3__419piecewise_constructE:
	.zero		1
	.type		_ZN41_INTERNAL_128c7ba8_4_k_cu_efc9c2d9_2582264cuda3std6ranges3__45__cpo5cdataE,@object
	.size		_ZN41_INTERNAL_128c7ba8_4_k_cu_efc9c2d9_2582264cuda3std6ranges3__45__cpo5cdataE,(_ZN41_INTERNAL_128c7ba8_4_k_cu_efc9c2d9_2582266thrust24THRUST_300001_SM_1000_NS12placeholders2_2E - _ZN41_INTERNAL_128c7ba8_4_k_cu_efc9c2d9_2582264cuda3std6ranges3__45__cpo5cdataE)
_ZN41_INTERNAL_128c7ba8_4_k_cu_efc9c2d9_2582264cuda3std6ranges3__45__cpo5cdataE:
	.zero		1
	.type		_ZN41_INTERNAL_128c7ba8_4_k_cu_efc9c2d9_2582266thrust24THRUST_300001_SM_1000_NS12placeholders2_2E,@object
	.size		_ZN41_INTERNAL_128c7ba8_4_k_cu_efc9c2d9_2582266thrust24THRUST_300001_SM_1000_NS12placeholders2_2E,(_ZN41_INTERNAL_128c7ba8_4_k_cu_efc9c2d9_2582264cuda3std3__45__cpo3endE - _ZN41_INTERNAL_128c7ba8_4_k_cu_efc9c2d9_2582266thrust24THRUST_300001_SM_1000_NS12placeholders2_2E)
_ZN41_INTERNAL_128c7ba8_4_k_cu_efc9c2d9_2582266thrust24THRUST_300001_SM_1000_NS12placeholders2_2E:
	.zero		1
	.type		_ZN41_INTERNAL_128c7ba8_4_k_cu_efc9c2d9_2582264cuda3std3__45__cpo3endE,@object
	.size		_ZN41_INTERNAL_128c7ba8_4_k_cu_efc9c2d9_2582264cuda3std3__45__cpo3endE,(_ZN41_INTERNAL_128c7ba8_4_k_cu_efc9c2d9_2582264cuda3std6ranges3__45__cpo3endE - _ZN41_INTERNAL_128c7ba8_4_k_cu_efc9c2d9_2582264cuda3std3__45__cpo3endE)
_ZN41_INTERNAL_128c7ba8_4_k_cu_efc9c2d9_2582264cuda3std3__45__cpo3endE:
	.zero		1
	.type		_ZN41_INTERNAL_128c7ba8_4_k_cu_efc9c2d9_2582264cuda3std6ranges3__45__cpo3endE,@object
	.size		_ZN41_INTERNAL_128c7ba8_4_k_cu_efc9c2d9_2582264cuda3std6ranges3__45__cpo3endE,(_ZN41_INTERNAL_128c7ba8_4_k_cu_efc9c2d9_2582266thrust24THRUST_300001_SM_1000_NS12placeholders2_6E - _ZN41_INTERNAL_128c7ba8_4_k_cu_efc9c2d9_2582264cuda3std6ranges3__45__cpo3endE)
_ZN41_INTERNAL_128c7ba8_4_k_cu_efc9c2d9_2582264cuda3std6ranges3__45__cpo3endE:
	.zero		1
	.type		_ZN41_INTERNAL_128c7ba8_4_k_cu_efc9c2d9_2582266thrust24THRUST_300001_SM_1000_NS12placeholders2_6E,@object
	.size		_ZN41_INTERNAL_128c7ba8_4_k_cu_efc9c2d9_2582266thrust24THRUST_300001_SM_1000_NS12placeholders2_6E,(_ZN41_INTERNAL_128c7ba8_4_k_cu_efc9c2d9_2582264cuda3std3__45__cpo4rendE - _ZN41_INTERNAL_128c7ba8_4_k_cu_efc9c2d9_2582266thrust24THRUST_300001_SM_1000_NS12placeholders2_6E)
_ZN41_INTERNAL_128c7ba8_4_k_cu_efc9c2d9_2582266thrust24THRUST_300001_SM_1000_NS12placeholders2_6E:
	.zero		1
	.type		_ZN41_INTERNAL_128c7ba8_4_k_cu_efc9c2d9_2582264cuda3std3__45__cpo4rendE,@object
	.size		_ZN41_INTERNAL_128c7ba8_4_k_cu_efc9c2d9_2582264cuda3std3__45__cpo4rendE,(_ZN41_INTERNAL_128c7ba8_4_k_cu_efc9c2d9_2582264cuda3std6ranges3__45__cpo9iter_swapE - _ZN41_INTERNAL_128c7ba8_4_k_cu_efc9c2d9_2582264cuda3std3__45__cpo4rendE)
_ZN41_INTERNAL_128c7ba8_4_k_cu_efc9c2d9_2582264cuda3std3__45__cpo4rendE:
	.zero		1
	.type		_ZN41_INTERNAL_128c7ba8_4_k_cu_efc9c2d9_2582264cuda3std6ranges3__45__cpo9iter_swapE,@object
	.size		_ZN41_INTERNAL_128c7ba8_4_k_cu_efc9c2d9_2582264cuda3std6ranges3__45__cpo9iter_swapE,(_ZN41_INTERNAL_128c7ba8_4_k_cu_efc9c2d9_2582264cuda3std3__48unexpectE - _ZN41_INTERNAL_128c7ba8_4_k_cu_efc9c2d9_2582264cuda3std6ranges3__45__cpo9iter_swapE)
_ZN41_INTERNAL_128c7ba8_4_k_cu_efc9c2d9_2582264cuda3std6ranges3__45__cpo9iter_swapE:
	.zero		1
	.type		_ZN41_INTERNAL_128c7ba8_4_k_cu_efc9c2d9_2582264cuda3std3__48unexpectE,@object
	.size		_ZN41_INTERNAL_128c7ba8_4_k_cu_efc9c2d9_2582264cuda3std3__48unexpectE,(_ZN41_INTERNAL_128c7ba8_4_k_cu_efc9c2d9_2582266thrust24THRUST_300001_SM_1000_NS8cuda_cub3parE - _ZN41_INTERNAL_128c7ba8_4_k_cu_efc9c2d9_2582264cuda3std3__48unexpectE)
_ZN41_INTERNAL_128c7ba8_4_k_cu_efc9c2d9_2582264cuda3std3__48unexpectE:
	.zero		1
	.type		_ZN41_INTERNAL_128c7ba8_4_k_cu_efc9c2d9_2582266thrust24THRUST_300001_SM_1000_NS8cuda_cub3parE,@object
	.size		_ZN41_INTERNAL_128c7ba8_4_k_cu_efc9c2d9_2582266thrust24THRUST_300001_SM_1000_NS8cuda_cub3parE,(_ZN41_INTERNAL_128c7ba8_4_k_cu_efc9c2d9_2582266thrust24THRUST_300001_SM_1000_NS12placeholders2_4E - _ZN41_INTERNAL_128c7ba8_4_k_cu_efc9c2d9_2582266thrust24THRUST_300001_SM_1000_NS8cuda_cub3parE)
_ZN41_INTERNAL_128c7ba8_4_k_cu_efc9c2d9_2582266thrust24THRUST_300001_SM_1000_NS8cuda_cub3parE:
	.zero		1
	.type		_ZN41_INTERNAL_128c7ba8_4_k_cu_efc9c2d9_2582266thrust24THRUST_300001_SM_1000_NS12placeholders2_4E,@object
	.size		_ZN41_INTERNAL_128c7ba8_4_k_cu_efc9c2d9_2582266thrust24THRUST_300001_SM_1000_NS12placeholders2_4E,(_ZN41_INTERNAL_128c7ba8_4_k_cu_efc9c2d9_2582264cuda3std3__45__cpo4cendE - _ZN41_INTERNAL_128c7ba8_4_k_cu_efc9c2d9_2582266thrust24THRUST_300001_SM_1000_NS12placeholders2_4E)
_ZN41_INTERNAL_128c7ba8_4_k_cu_efc9c2d9_2582266thrust24THRUST_300001_SM_1000_NS12placeholders2_4E:
	.zero		1
	.type		_ZN41_INTERNAL_128c7ba8_4_k_cu_efc9c2d9_2582264cuda3std3__45__cpo4cendE,@object
	.size		_ZN41_INTERNAL_128c7ba8_4_k_cu_efc9c2d9_2582264cuda3std3__45__cpo4cendE,(_ZN41_INTERNAL_128c7ba8_4_k_cu_efc9c2d9_2582264cuda3std6ranges3__45__cpo4cendE - _ZN41_INTERNAL_128c7ba8_4_k_cu_efc9c2d9_2582264cuda3std3__45__cpo4cendE)
_ZN41_INTERNAL_128c7ba8_4_k_cu_efc9c2d9_2582264cuda3std3__45__cpo4cendE:
	.zero		1
	.type		_ZN41_INTERNAL_128c7ba8_4_k_cu_efc9c2d9_2582264cuda3std6ranges3__45__cpo4cendE,@object
	.size		_ZN41_INTERNAL_128c7ba8_4_k_cu_efc9c2d9_2582264cuda3std6ranges3__45__cpo4cendE,(_ZN41_INTERNAL_128c7ba8_4_k_cu_efc9c2d9_2582264cuda3std3__420unreachable_sentinelE - _ZN41_INTERNAL_128c7ba8_4_k_cu_efc9c2d9_2582264cuda3std6ranges3__45__cpo4cendE)
_ZN41_INTERNAL_128c7ba8_4_k_cu_efc9c2d9_2582264cuda3std6ranges3__45__cpo4cendE:
	.zero		1
	.type		_ZN41_INTERNAL_128c7ba8_4_k_cu_efc9c2d9_2582264cuda3std3__420unreachable_sentinelE,@object
	.size		_ZN41_INTERNAL_128c7ba8_4_k_cu_efc9c2d9_2582264cuda3std3__420unreachable_sentinelE,(_ZN41_INTERNAL_128c7ba8_4_k_cu_efc9c2d9_2582264cuda3std6ranges3__45__cpo5ssizeE - _ZN41_INTERNAL_128c7ba8_4_k_cu_efc9c2d9_2582264cuda3std3__420unreachable_sentinelE)
_ZN41_INTERNAL_128c7ba8_4_k_cu_efc9c2d9_2582264cuda3std3__420unreachable_sentinelE:
	.zero		1
	.type		_ZN41_INTERNAL_128c7ba8_4_k_cu_efc9c2d9_2582264cuda3std6ranges3__45__cpo5ssizeE,@object
	.size		_ZN41_INTERNAL_128c7ba8_4_k_cu_efc9c2d9_2582264cuda3std6ranges3__45__cpo5ssizeE,(_ZN41_INTERNAL_128c7ba8_4_k_cu_efc9c2d9_2582266thrust24THRUST_300001_SM_1000_NS12placeholders2_8E - _ZN41_INTERNAL_128c7ba8_4_k_cu_efc9c2d9_2582264cuda3std6ranges3__45__cpo5ssizeE)
_ZN41_INTERNAL_128c7ba8_4_k_cu_efc9c2d9_2582264cuda3std6ranges3__45__cpo5ssizeE:
	.zero		1
	.type		_ZN41_INTERNAL_128c7ba8_4_k_cu_efc9c2d9_2582266thrust24THRUST_300001_SM_1000_NS12placeholders2_8E,@object
	.size		_ZN41_INTERNAL_128c7ba8_4_k_cu_efc9c2d9_2582266thrust24THRUST_300001_SM_1000_NS12placeholders2_8E,(_ZN41_INTERNAL_128c7ba8_4_k_cu_efc9c2d9_2582264cuda3std3__45__cpo5crendE - _ZN41_INTERNAL_128c7ba8_4_k_cu_efc9c2d9_2582266thrust24THRUST_300001_SM_1000_NS12placeholders2_8E)
_ZN41_INTERNAL_128c7ba8_4_k_cu_efc9c2d9_2582266thrust24THRUST_300001_SM_1000_NS12placeholders2_8E:
	.zero		1
	.type		_ZN41_INTERNAL_128c7ba8_4_k_cu_efc9c2d9_2582264cuda3std3__45__cpo5crendE,@object
	.size		_ZN41_INTERNAL_128c7ba8_4_k_cu_efc9c2d9_2582264cuda3std3__45__cpo5crendE,(_ZN41_INTERNAL_128c7ba8_4_k_cu_efc9c2d9_2582264cuda3std6ranges3__45__cpo4prevE - _ZN41_INTERNAL_128c7ba8_4_k_cu_efc9c2d9_2582264cuda3std3__45__cpo5crendE)
_ZN41_INTERNAL_128c7ba8_4_k_cu_efc9c2d9_2582264cuda3std3__45__cpo5crendE:
	.zero		1
	.type		_ZN41_INTERNAL_128c7ba8_4_k_cu_efc9c2d9_2582264cuda3std6ranges3__45__cpo4prevE,@object
	.size		_ZN41_INTERNAL_128c7ba8_4_k_cu_efc9c2d9_2582264cuda3std6ranges3__45__cpo4prevE,(_ZN41_INTERNAL_128c7ba8_4_k_cu_efc9c2d9_2582264cuda3std6ranges3__45__cpo9iter_moveE - _ZN41_INTERNAL_128c7ba8_4_k_cu_efc9c2d9_2582264cuda3std6ranges3__45__cpo4prevE)
_ZN41_INTERNAL_128c7ba8_4_k_cu_efc9c2d9_2582264cuda3std6ranges3__45__cpo4prevE:
	.zero		1
	.type		_ZN41_INTERNAL_128c7ba8_4_k_cu_efc9c2d9_2582264cuda3std6ranges3__45__cpo9iter_moveE,@object
	.size		_ZN41_INTERNAL_128c7ba8_4_k_cu_efc9c2d9_2582264cuda3std6ranges3__45__cpo9iter_moveE,(_ZN41_INTERNAL_128c7ba8_4_k_cu_efc9c2d9_2582266thrust24THRUST_300001_SM_1000_NS6system6detail10sequential3seqE - _ZN41_INTERNAL_128c7ba8_4_k_cu_efc9c2d9_2582264cuda3std6ranges3__45__cpo9iter_moveE)
_ZN41_INTERNAL_128c7ba8_4_k_cu_efc9c2d9_2582264cuda3std6ranges3__45__cpo9iter_moveE:
	.zero		1
	.type		_ZN41_INTERNAL_128c7ba8_4_k_cu_efc9c2d9_2582266thrust24THRUST_300001_SM_1000_NS6system6detail10sequential3seqE,@object
	.size		_ZN41_INTERNAL_128c7ba8_4_k_cu_efc9c2d9_2582266thrust24THRUST_300001_SM_1000_NS6system6detail10sequential3seqE,(.L_31 - _ZN41_INTERNAL_128c7ba8_4_k_cu_efc9c2d9_2582266thrust24THRUST_300001_SM_1000_NS6system6detail10sequential3seqE)
_ZN41_INTERNAL_128c7ba8_4_k_cu_efc9c2d9_2582266thrust24THRUST_300001_SM_1000_NS6system6detail10sequential3seqE:
	.zero		1
.L_31:


//--------------------- .nv.constant0._ZN3cub18CUB_300001_SM_10006detail11EmptyKernelIvEEvv --------------------------
	.section	.nv.constant0._ZN3cub18CUB_300001_SM_10006detail11EmptyKernelIvEEvv,"a",@progbits
	.sectionflags	@""
	.align	4
.nv.constant0._ZN3cub18CUB_300001_SM_10006detail11EmptyKernelIvEEvv:
	.zero		896


//--------------------- SYMBOLS --------------------------

	.type		.nv.reservedSmem.offset0,@object
	.size		.nv.reservedSmem.offset0,0x4
